	.target	sm_90a

	.elftype	@"ET_EXEC"


//--------------------- .note.nv.tkinfo           --------------------------
	.section	.note.nv.tkinfo,"",@"SHT_NOTE"
	.sectionflags	@"SHF_NOTE_NV_TKINFO"
	.tkinfo
        /*0018*/ 	.word	0x00000002
        /*0030*/ 	.string	""
        /*0030*/ 	.string	"ptxas"
        /*0030*/ 	.string	"Cuda compilation tools, release 13.0, V13.0.88"
        /*0030*/ 	.string	"Build cuda_13.0.r13.0/compiler.36424714_0"
        /*0030*/ 	.string	"-v  -suppress-debug-info  -lineinfo  -arch sm_90a "



//--------------------- .note.nv.cuinfo           --------------------------
	.section	.note.nv.cuinfo,"",@"SHT_NOTE"
	.sectionflags	@"SHF_NOTE_NV_CUINFO"
        /*0018*/ 	.short	0x0002
        /*001a*/ 	.short	0x005a
        /*001c*/ 	.short	0x0082
	.zero		2


//--------------------- .nv.info                  --------------------------
	.section	.nv.info,"",@"SHT_CUDA_INFO"
	.align	4


	//----- nvinfo : EIATTR_REGCOUNT
	.align		4
        /*0000*/ 	.byte	0x04, 0x2f
        /*0002*/ 	.short	(.L_1 - .L_0)
	.align		4
.L_0:
        /*0004*/ 	.word	index@(gluon_mma)
        /*0008*/ 	.word	0x000000ba


	//----- nvinfo : EIATTR_FRAME_SIZE
	.align		4
.L_1:
        /*000c*/ 	.byte	0x04, 0x11
        /*000e*/ 	.short	(.L_3 - .L_2)
	.align		4
.L_2:
        /*0010*/ 	.word	index@(gluon_mma)
        /*0014*/ 	.word	0x00000000


	//----- nvinfo : EIATTR_MIN_STACK_SIZE
	.align		4
.L_3:
        /*0018*/ 	.byte	0x04, 0x12
        /*001a*/ 	.short	(.L_5 - .L_4)
	.align		4
.L_4:
        /*001c*/ 	.word	index@(gluon_mma)
        /*0020*/ 	.word	0x00000000
.L_5:


//--------------------- .nv.compat                --------------------------
	.section	.nv.compat,"",@"SHT_CUDA_COMPAT_INFO"
	.align	4
        /*0000*/ 	.byte	0x02, 0x09, 0x01, 0x00, 0x02, 0x02, 0x04, 0x00, 0x02, 0x05, 0x05, 0x00, 0x03, 0x07, 0x01, 0x01
        /*0010*/ 	.byte	0x02, 0x03, 0x00, 0x00, 0x02, 0x06, 0x01, 0x00, 0x04, 0x0b, 0x08, 0x00, 0x00, 0x00, 0x00, 0x00
        /*0020*/ 	.byte	0x00, 0x00, 0x00, 0x00


//--------------------- .nv.info.gluon_mma        --------------------------
	.section	.nv.info.gluon_mma,"",@"SHT_CUDA_INFO"
	.sectionflags	@""
	.align	4


	//----- nvinfo : EIATTR_CUDA_API_VERSION
	.align		4
        /*0000*/ 	.byte	0x04, 0x37
        /*0002*/ 	.short	(.L_7 - .L_6)
.L_6:
        /*0004*/ 	.word	0x00000082


	//----- nvinfo : EIATTR_KPARAM_INFO
	.align		4
.L_7:
        /*0008*/ 	.byte	0x04, 0x17
        /*000a*/ 	.short	(.L_9 - .L_8)
.L_8:
        /*000c*/ 	.word	0x00000000
        /*0010*/ 	.short	0x0004
        /*0012*/ 	.short	0x0020
        /*0014*/ 	.byte	0x00, 0xf4, 0x21, 0x00


	//----- nvinfo : EIATTR_KPARAM_INFO
	.align		4
.L_9:
        /*0018*/ 	.byte	0x04, 0x17
        /*001a*/ 	.short	(.L_11 - .L_10)
.L_10:
        /*001c*/ 	.word	0x00000000
        /*0020*/ 	.short	0x0003
        /*0022*/ 	.short	0x0018
        /*0024*/ 	.byte	0x00, 0xf4, 0x21, 0x00


	//----- nvinfo : EIATTR_KPARAM_INFO
	.align		4
.L_11:
        /*0028*/ 	.byte	0x04, 0x17
        /*002a*/ 	.short	(.L_13 - .L_12)
.L_12:
        /*002c*/ 	.word	0x00000000
        /*0030*/ 	.short	0x0002
        /*0032*/ 	.short	0x0010
        /*0034*/ 	.byte	0x00, 0xf4, 0x21, 0x00


	//----- nvinfo : EIATTR_KPARAM_INFO
	.align		4
.L_13:
        /*0038*/ 	.byte	0x04, 0x17
        /*003a*/ 	.short	(.L_15 - .L_14)
.L_14:
        /*003c*/ 	.word	0x00000000
        /*0040*/ 	.short	0x0001
        /*0042*/ 	.short	0x0008
        /*0044*/ 	.byte	0x00, 0xf4, 0x21, 0x00


	//----- nvinfo : EIATTR_KPARAM_INFO
	.align		4
.L_15:
        /*0048*/ 	.byte	0x04, 0x17
        /*004a*/ 	.short	(.L_17 - .L_16)
.L_16:
        /*004c*/ 	.word	0x00000000
        /*0050*/ 	.short	0x0000
        /*0052*/ 	.short	0x0000
        /*0054*/ 	.byte	0x00, 0xf4, 0x21, 0x00


	//----- nvinfo : EIATTR_SPARSE_MMA_MASK
	.align		4
.L_17:
        /*0058*/ 	.byte	0x03, 0x50
        /*005a*/ 	.short	0x0000


	//----- nvinfo : EIATTR_MAXREG_COUNT
	.align		4
        /*005c*/ 	.byte	0x03, 0x1b
        /*005e*/ 	.short	0x00ff


	//----- nvinfo : EIATTR_NUM_BARRIERS
	.align		4
        /*0060*/ 	.byte	0x02, 0x4c
        /*0062*/ 	.byte	0x01
	.zero		1


	//----- nvinfo : EIATTR_MERCURY_ISA_VERSION
	.align		4
        /*0064*/ 	.byte	0x03, 0x5f
        /*0066*/ 	.short	0x0101


	//----- nvinfo : EIATTR_EXIT_INSTR_OFFSETS
	.align		4
        /*0068*/ 	.byte	0x04, 0x1c
        /*006a*/ 	.short	(.L_19 - .L_18)


	//   ....[0]....
.L_18:
        /*006c*/ 	.word	0x00002840


	//----- nvinfo : EIATTR_REQNTID
	.align		4
.L_19:
        /*0070*/ 	.byte	0x04, 0x10
        /*0072*/ 	.short	(.L_21 - .L_20)
.L_20:
        /*0074*/ 	.word	0x00000100
        /*0078*/ 	.word	0x00000001
        /*007c*/ 	.word	0x00000001


	//----- nvinfo : EIATTR_CBANK_PARAM_SIZE
	.align		4
.L_21:
        /*0080*/ 	.byte	0x03, 0x19
        /*0082*/ 	.short	0x0028


	//----- nvinfo : EIATTR_PARAM_CBANK
	.align		4
        /*0084*/ 	.byte	0x04, 0x0a
        /*0086*/ 	.short	(.L_23 - .L_22)
	.align		4
.L_22:
        /*0088*/ 	.word	index@(.nv.constant0.gluon_mma)
        /*008c*/ 	.short	0x0210
        /*008e*/ 	.short	0x0028


	//----- nvinfo : EIATTR_SW_WAR
	.align		4
.L_23:
        /*0090*/ 	.byte	0x04, 0x36
        /*0092*/ 	.short	(.L_25 - .L_24)
.L_24:
        /*0094*/ 	.word	0x00000008
.L_25:


//--------------------- .nv.callgraph             --------------------------
	.section	.nv.callgraph,"",@"SHT_CUDA_CALLGRAPH"
	.align	4
	.sectionentsize	8
	.align		4
        /*0000*/ 	.word	0x00000000
	.align		4
        /*0004*/ 	.word	0xffffffff
	.align		4
        /*0008*/ 	.word	0x00000000
	.align		4
        /*000c*/ 	.word	0xfffffffe
	.align		4
        /*0010*/ 	.word	0x00000000
	.align		4
        /*0014*/ 	.word	0xfffffffd
	.align		4
        /*0018*/ 	.word	0x00000000
	.align		4
        /*001c*/ 	.word	0xfffffffc


//--------------------- .text.gluon_mma           --------------------------
	.section	.text.gluon_mma,"ax",@progbits
	.align	128
        .global         gluon_mma
        .type           gluon_mma,@function
        .size           gluon_mma,(.L_x_1 - gluon_mma)
        .other          gluon_mma,@"STO_CUDA_ENTRY STV_DEFAULT"
gluon_mma:
.text.gluon_mma:
[----:B------:R-:W-:Y:S01]  /*0000*/  LDC R1, c[0x0][0x28] ;  /* 0x00000a00ff017b82 */ /* 0x000fe20000000800 */
[----:B------:R-:W0:Y:S07]  /*0010*/  S2R R64, SR_TID.X ;  /* 0x0000000000407919 */ /* 0x000e2e0000002100 */
[----:B------:R-:W1:Y:S01]  /*0020*/  LDC.64 R48, c[0x0][0x210] ;  /* 0x00008400ff307b82 */ /* 0x000e620000000a00 */
[----:B------:R-:W-:Y:S01]  /*0030*/  ULDC.64 UR14, c[0x0][0x208] ;  /* 0x00008200000e7ab9 */ /* 0x000fe20000000a00 */
[----:B0-----:R-:W-:-:S02]  /*0040*/  SHF.R.U32.HI R0, RZ, 0x5, R64 ;  /* 0x00000005ff007819 */ /* 0x001fc40000011640 */
[----:B------:R-:W-:Y:S02]  /*0050*/  LOP3.LUT R173, R64, 0xe0, RZ, 0xc0, !PT ;  /* 0x000000e040ad7812 */ /* 0x000fe400078ec0ff */
[----:B------:R-:W-:Y:S02]  /*0060*/  SGXT.U32 R0, R0, 0x3 ;  /* 0x000000030000781a */ /* 0x000fe40000000000 */
[----:B-1----:R-:W-:Y:S02]  /*0070*/  LEA R2, P0, R173, R48, 0x1 ;  /* 0x00000030ad027211 */ /* 0x002fe400078008ff */
[C---:B------:R-:W-:Y:S02]  /*0080*/  LOP3.LUT R179, R0.reuse, 0x8, RZ, 0xfc, !PT ;  /* 0x0000000800b37812 */ /* 0x040fe400078efcff */
[C---:B------:R-:W-:Y:S02]  /*0090*/  LOP3.LUT R177, R0.reuse, 0x10, RZ, 0xfc, !PT ;  /* 0x0000001000b17812 */ /* 0x040fe400078efcff */
[----:B------:R-:W-:-:S02]  /*00a0*/  LOP3.LUT R175, R0, 0x18, RZ, 0xfc, !PT ;  /* 0x0000001800af7812 */ /* 0x000fc400078efcff */
[C---:B------:R-:W-:Y:S01]  /*00b0*/  LOP3.LUT R171, R0.reuse, 0x20, RZ, 0xfc, !PT ;  /* 0x0000002000ab7812 */ /* 0x040fe200078efcff */
[----:B------:R-:W-:Y:S01]  /*00c0*/  IMAD.SHL.U32 R20, R177, 0x20, RZ ;  /* 0x00000020b1147824 */ /* 0x000fe200078e00ff */
[C---:B------:R-:W-:Y:S01]  /*00d0*/  LOP3.LUT R169, R0.reuse, 0x28, RZ, 0xfc, !PT ;  /* 0x0000002800a97812 */ /* 0x040fe200078efcff */
[----:B------:R-:W-:Y:S01]  /*00e0*/  IMAD.SHL.U32 R22, R175, 0x20, RZ ;  /* 0x00000020af167824 */ /* 0x000fe200078e00ff */
[C---:B------:R-:W-:Y:S02]  /*00f0*/  LOP3.LUT R167, R0.reuse, 0x30, RZ, 0xfc, !PT ;  /* 0x0000003000a77812 */ /* 0x040fe400078efcff */
[C---:B------:R-:W-:Y:S01]  /*0100*/  LOP3.LUT R165, R0.reuse, 0x38, RZ, 0xfc, !PT ;  /* 0x0000003800a57812 */ /* 0x040fe200078efcff */
[----:B------:R-:W-:Y:S01]  /*0110*/  IMAD.SHL.U32 R26, R169, 0x20, RZ ;  /* 0x00000020a91a7824 */ /* 0x000fe200078e00ff */
[C---:B------:R-:W-:Y:S01]  /*0120*/  LOP3.LUT R163, R0.reuse, 0x40, RZ, 0xfc, !PT ;  /* 0x0000004000a37812 */ /* 0x040fe200078efcff */
[----:B------:R-:W-:Y:S01]  /*0130*/  IMAD.SHL.U32 R28, R167, 0x20, RZ ;  /* 0x00000020a71c7824 */ /* 0x000fe200078e00ff */
[C---:B------:R-:W-:Y:S01]  /*0140*/  LOP3.LUT R153, R0.reuse, 0x48, RZ, 0xfc, !PT ;  /* 0x0000004800997812 */ /* 0x040fe200078efcff */
[----:B------:R-:W-:Y:S01]  /*0150*/  IMAD.SHL.U32 R30, R165, 0x20, RZ ;  /* 0x00000020a51e7824 */ /* 0x000fe200078e00ff */
[----:B------:R-:W-:-:S02]  /*0160*/  LOP3.LUT R161, R0, 0x50, RZ, 0xfc, !PT ;  /* 0x0000005000a17812 */ /* 0x000fc400078efcff */
[C---:B------:R-:W-:Y:S01]  /*0170*/  LOP3.LUT R159, R0.reuse, 0x58, RZ, 0xfc, !PT ;  /* 0x00000058009f7812 */ /* 0x040fe200078efcff */
[----:B------:R-:W-:Y:S01]  /*0180*/  IMAD.SHL.U32 R34, R153, 0x20, RZ ;  /* 0x0000002099227824 */ /* 0x000fe200078e00ff */
[C---:B------:R-:W-:Y:S01]  /*0190*/  LOP3.LUT R157, R0.reuse, 0x60, RZ, 0xfc, !PT ;  /* 0x00000060009d7812 */ /* 0x040fe200078efcff */
[----:B------:R-:W-:Y:S01]  /*01a0*/  IMAD.SHL.U32 R36, R161, 0x20, RZ ;  /* 0x00000020a1247824 */ /* 0x000fe200078e00ff */
[C---:B------:R-:W-:Y:S01]  /*01b0*/  LOP3.LUT R155, R0.reuse, 0x68, RZ, 0xfc, !PT ;  /* 0x00000068009b7812 */ /* 0x040fe200078efcff */
[----:B------:R-:W-:Y:S01]  /*01c0*/  IMAD.SHL.U32 R38, R159, 0x20, RZ ;  /* 0x000000209f267824 */ /* 0x000fe200078e00ff */
[C---:B------:R-:W-:Y:S02]  /*01d0*/  LOP3.LUT R35, R0.reuse, 0x70, RZ, 0xfc, !PT ;  /* 0x0000007000237812 */ /* 0x040fe400078efcff */
[----:B------:R-:W-:Y:S01]  /*01e0*/  LOP3.LUT R37, R0, 0x78, RZ, 0xfc, !PT ;  /* 0x0000007800257812 */ /* 0x000fe200078efcff */
[C---:B------:R-:W-:Y:S01]  /*01f0*/  IMAD.SHL.U32 R0, R179.reuse, 0x20, RZ ;  /* 0x00000020b3007824 */ /* 0x040fe200078e00ff */
[----:B------:R-:W-:Y:S01]  /*0200*/  LEA R4, P3, R179, R48, 0x6 ;  /* 0x00000030b3047211 */ /* 0x000fe200078630ff */
[----:B------:R-:W-:Y:S01]  /*0210*/  IMAD.SHL.U32 R42, R155, 0x20, RZ ;  /* 0x000000209b2a7824 */ /* 0x000fe200078e00ff */
[-C--:B------:R-:W-:Y:S01]  /*0220*/  LEA.HI.X R3, R173, R49.reuse, RZ, 0x1, P0 ;  /* 0x00000031ad037211 */ /* 0x080fe200000f0cff */
[----:B------:R-:W-:Y:S01]  /*0230*/  IMAD.SHL.U32 R44, R35, 0x20, RZ ;  /* 0x00000020232c7824 */ /* 0x000fe200078e00ff */
[----:B------:R-:W-:Y:S01]  /*0240*/  LEA.HI.X R5, R0, R49, RZ, 0x1, P3 ;  /* 0x0000003100057211 */ /* 0x000fe200018f0cff */
[----:B------:R-:W-:Y:S01]  /*0250*/  IMAD.SHL.U32 R46, R37, 0x20, RZ ;  /* 0x00000020252e7824 */ /* 0x000fe200078e00ff */
[----:B------:R-:W-:-:S02]  /*0260*/  SHF.L.U32 R24, R171, 0x5, RZ ;  /* 0x00000005ab187819 */ /* 0x000fc400000006ff */
[----:B------:R-:W-:Y:S02]  /*0270*/  SHF.L.U32 R32, R163, 0x5, RZ ;  /* 0x00000005a3207819 */ /* 0x000fe400000006ff */
[-C--:B------:R-:W-:Y:S02]  /*0280*/  LEA R6, P4, R177, R48.reuse, 0x6 ;  /* 0x00000030b1067211 */ /* 0x080fe400078830ff */
[-C--:B------:R-:W-:Y:S02]  /*0290*/  LEA R8, P5, R175, R48.reuse, 0x6 ;  /* 0x00000030af087211 */ /* 0x080fe400078a30ff */
[-C--:B------:R-:W-:Y:S02]  /*02a0*/  LEA R10, P6, R171, R48.reuse, 0x6 ;  /* 0x00000030ab0a7211 */ /* 0x080fe400078c30ff */
[-C--:B------:R-:W-:Y:S02]  /*02b0*/  LEA R12, P0, R169, R48.reuse, 0x6 ;  /* 0x00000030a90c7211 */ /* 0x080fe400078030ff */
[----:B------:R-:W-:-:S02]  /*02c0*/  LEA R14, P1, R167, R48, 0x6 ;  /* 0x00000030a70e7211 */ /* 0x000fc400078230ff */
[-C--:B------:R-:W-:Y:S02]  /*02d0*/  LEA R16, P2, R165, R48.reuse, 0x6 ;  /* 0x00000030a5107211 */ /* 0x080fe400078430ff */
[----:B------:R-:W-:Y:S02]  /*02e0*/  LEA R18, P3, R163, R48, 0x6 ;  /* 0x00000030a3127211 */ /* 0x000fe400078630ff */
[-C--:B------:R-:W-:Y:S02]  /*02f0*/  LEA.HI.X R7, R20, R49.reuse, RZ, 0x1, P4 ;  /* 0x0000003114077211 */ /* 0x080fe400020f0cff */
[-C--:B------:R-:W-:Y:S02]  /*0300*/  LEA.HI.X R9, R22, R49.reuse, RZ, 0x1, P5 ;  /* 0x0000003116097211 */ /* 0x080fe400028f0cff */
[-C--:B------:R-:W-:Y:S02]  /*0310*/  LEA.HI.X R11, R24, R49.reuse, RZ, 0x1, P6 ;  /* 0x00000031180b7211 */ /* 0x080fe400030f0cff */
[----:B------:R-:W-:-:S02]  /*0320*/  LEA.HI.X R13, R26, R49, RZ, 0x1, P0 ;  /* 0x000000311a0d7211 */ /* 0x000fc400000f0cff */
[-C--:B------:R-:W-:Y:S02]  /*0330*/  LEA.HI.X R15, R28, R49.reuse, RZ, 0x1, P1 ;  /* 0x000000311c0f7211 */ /* 0x080fe400008f0cff */
[-C--:B------:R-:W-:Y:S02]  /*0340*/  LEA.HI.X R17, R30, R49.reuse, RZ, 0x1, P2 ;  /* 0x000000311e117211 */ /* 0x080fe400010f0cff */
[----:B------:R-:W-:Y:S02]  /*0350*/  LEA.HI.X R19, R32, R49, RZ, 0x1, P3 ;  /* 0x0000003120137211 */ /* 0x000fe400018f0cff */
[----:B------:R-:W-:Y:S02]  /*0360*/  SHF.L.U32 R40, R157, 0x5, RZ ;  /* 0x000000059d287819 */ /* 0x000fe400000006ff */
[-C--:B------:R-:W-:Y:S02]  /*0370*/  LEA R20, P4, R153, R48.reuse, 0x6 ;  /* 0x0000003099147211 */ /* 0x080fe400078830ff */
[----:B------:R-:W-:-:S02]  /*0380*/  LEA R22, P5, R161, R48, 0x6 ;  /* 0x00000030a1167211 */ /* 0x000fc400078a30ff */
[-C--:B------:R-:W-:Y:S02]  /*0390*/  LEA R24, P6, R159, R48.reuse, 0x6 ;  /* 0x000000309f187211 */ /* 0x080fe400078c30ff */
[-C--:B------:R-:W-:Y:S02]  /*03a0*/  LEA R26, P0, R157, R48.reuse, 0x6 ;  /* 0x000000309d1a7211 */ /* 0x080fe400078030ff */
[-C--:B------:R-:W-:Y:S02]  /*03b0*/  LEA R28, P1, R155, R48.reuse, 0x6 ;  /* 0x000000309b1c7211 */ /* 0x080fe400078230ff */
[-C--:B------:R-:W-:Y:S02]  /*03c0*/  LEA R30, P2, R35, R48.reuse, 0x6 ;  /* 0x00000030231e7211 */ /* 0x080fe400078430ff */
[----:B------:R-:W-:Y:S02]  /*03d0*/  LEA R32, P3, R37, R48, 0x6 ;  /* 0x0000003025207211 */ /* 0x000fe400078630ff */
[----:B------:R-:W-:-:S02]  /*03e0*/  LEA.HI.X R21, R34, R49, RZ, 0x1, P4 ;  /* 0x0000003122157211 */ /* 0x000fc400020f0cff */
[-C--:B------:R-:W-:Y:S02]  /*03f0*/  LEA.HI.X R23, R36, R49.reuse, RZ, 0x1, P5 ;  /* 0x0000003124177211 */ /* 0x080fe400028f0cff */
[-C--:B------:R-:W-:Y:S02]  /*0400*/  LEA.HI.X R25, R38, R49.reuse, RZ, 0x1, P6 ;  /* 0x0000003126197211 */ /* 0x080fe400030f0cff */
[-C--:B------:R-:W-:Y:S02]  /*0410*/  LEA.HI.X R27, R40, R49.reuse, RZ, 0x1, P0 ;  /* 0x00000031281b7211 */ /* 0x080fe400000f0cff */
[-C--:B------:R-:W-:Y:S02]  /*0420*/  LEA.HI.X R29, R42, R49.reuse, RZ, 0x1, P1 ;  /* 0x000000312a1d7211 */ /* 0x080fe400008f0cff */
[-C--:B------:R-:W-:Y:S02]  /*0430*/  LEA.HI.X R31, R44, R49.reuse, RZ, 0x1, P2 ;  /* 0x000000312c1f7211 */ /* 0x080fe400010f0cff */
[----:B------:R-:W-:-:S02]  /*0440*/  LEA.HI.X R33, R46, R49, RZ, 0x1, P3 ;  /* 0x000000312e217211 */ /* 0x000fc400018f0cff */
[----:B------:R-:W0:Y:S01]  /*0450*/  LDC.64 R48, c[0x0][0x218] ;  /* 0x00008600ff307b82 */ /* 0x000e220000000a00 */
[----:B------:R-:W-:-:S05]  /*0460*/  LOP3.LUT R180, R64, 0x1f, RZ, 0xc0, !PT ;  /* 0x0000001f40b47812 */ /* 0x000fca00078ec0ff */
[----:B------:R-:W-:-:S04]  /*0470*/  IMAD.WIDE.U32 R2, R180, 0x2, R2 ;  /* 0x00000002b4027825 */ /* 0x000fc800078e0002 */
[C---:B------:R-:W-:Y:S01]  /*0480*/  IMAD.WIDE.U32 R4, R180.reuse, 0x2, R4 ;  /* 0x00000002b4047825 */ /* 0x040fe200078e0004 */
[----:B------:R1:W2:Y:S03]  /*0490*/  LDG.E.U16 R34, desc[UR14][R2.64] ;  /* 0x0000000e02227981 */ /* 0x0002a6000c1e1500 */
[C---:B------:R-:W-:Y:S01]  /*04a0*/  IMAD.WIDE.U32 R6, R180.reuse, 0x2, R6 ;  /* 0x00000002b4067825 */ /* 0x040fe200078e0006 */
[----:B------:R3:W4:Y:S03]  /*04b0*/  LDG.E.U16 R36, desc[UR14][R4.64] ;  /* 0x0000000e04247981 */ /* 0x000726000c1e1500 */
[C---:B------:R-:W-:Y:S01]  /*04c0*/  IMAD.WIDE.U32 R10, R180.reuse, 0x2, R10 ;  /* 0x00000002b40a7825 */ /* 0x040fe200078e000a */
[----:B------:R-:W5:Y:S03]  /*04d0*/  LDG.E.U16 R38, desc[UR14][R6.64] ;  /* 0x0000000e06267981 */ /* 0x000f66000c1e1500 */
[C---:B------:R-:W-:Y:S01]  /*04e0*/  IMAD.WIDE.U32 R14, R180.reuse, 0x2, R14 ;  /* 0x00000002b40e7825 */ /* 0x040fe200078e000e */
[----:B------:R-:W2:Y:S03]  /*04f0*/  LDG.E.U16 R40, desc[UR14][R10.64] ;  /* 0x0000000e0a287981 */ /* 0x000ea6000c1e1500 */
[C---:B------:R-:W-:Y:S01]  /*0500*/  IMAD.WIDE.U32 R12, R180.reuse, 0x2, R12 ;  /* 0x00000002b40c7825 */ /* 0x040fe200078e000c */
[----:B------:R0:W2:Y:S03]  /*0510*/  LDG.E.U16 R42, desc[UR14][R14.64] ;  /* 0x0000000e0e2a7981 */ /* 0x0000a6000c1e1500 */
[C---:B-1----:R-:W-:Y:S01]  /*0520*/  IMAD.WIDE.U32 R2, R180.reuse, 0x2, R16 ;  /* 0x00000002b4027825 */ /* 0x042fe200078e0010 */
[----:B------:R1:W2:Y:S03]  /*0530*/  LDG.E.U16 R41, desc[UR14][R12.64] ;  /* 0x0000000e0c297981 */ /* 0x0002a6000c1e1500 */
[----:B---3--:R-:W-:Y:S01]  /*0540*/  IMAD.WIDE.U32 R4, R180, 0x2, R18 ;  /* 0x00000002b4047825 */ /* 0x008fe200078e0012 */
[----:B0-----:R-:W-:-:S03]  /*0550*/  LEA R14, P0, R173, R48, 0x4 ;  /* 0x00000030ad0e7211 */ /* 0x001fc600078020ff */
[C---:B------:R-:W-:Y:S02]  /*0560*/  IMAD.WIDE.U32 R6, R180.reuse, 0x2, R20 ;  /* 0x00000002b4067825 */ /* 0x040fe400078e0014 */
[----:B------:R-:W3:Y:S02]  /*0570*/  LDG.E.U16 R20, desc[UR14][R2.64] ;  /* 0x0000000e02147981 */ /* 0x000ee4000c1e1500 */
[C---:B------:R-:W-:Y:S02]  /*0580*/  IMAD.WIDE.U32 R16, R180.reuse, 0x2, R22 ;  /* 0x00000002b4107825 */ /* 0x040fe400078e0016 */
[----:B------:R0:W3:Y:S02]  /*0590*/  LDG.E.U16 R22, desc[UR14][R6.64] ;  /* 0x0000000e06167981 */ /* 0x0000e4000c1e1500 */
[C---:B------:R-:W-:Y:S02]  /*05a0*/  IMAD.WIDE.U32 R18, R180.reuse, 0x2, R24 ;  /* 0x00000002b4127825 */ /* 0x040fe400078e0018 */
[----:B------:R0:W3:Y:S02]  /*05b0*/  LDG.E.U16 R23, desc[UR14][R16.64] ;  /* 0x0000000e10177981 */ /* 0x0000e4000c1e1500 */
[C---:B------:R-:W-:Y:S01]  /*05c0*/  IMAD.WIDE.U32 R10, R180.reuse, 0x2, R28 ;  /* 0x00000002b40a7825 */ /* 0x040fe200078e001c */
[----:B------:R-:W-:Y:S01]  /*05d0*/  SHF.L.U32 R28, R173, 0x3, RZ ;  /* 0x00000003ad1c7819 */ /* 0x000fe200000006ff */
[----:B------:R0:W3:Y:S02]  /*05e0*/  LDG.E.U16 R24, desc[UR14][R18.64] ;  /* 0x0000000e12187981 */ /* 0x0000e4000c1e1500 */
[----:B------:R-:W-:Y:S01]  /*05f0*/  IMAD.WIDE.U32 R8, R180, 0x2, R8 ;  /* 0x00000002b4087825 */ /* 0x000fe200078e0008 */
[-C--:B------:R-:W-:Y:S01]  /*0600*/  LEA.HI.X R15, R28, R49.reuse, RZ, 0x1, P0 ;  /* 0x000000311c0f7211 */ /* 0x080fe200000f0cff */
[----:B------:R-:W3:Y:S02]  /*0610*/  LDG.E.U16 R21, desc[UR14][R4.64] ;  /* 0x0000000e04157981 */ /* 0x000ee4000c1e1500 */
[----:B-1----:R-:W-:Y:S01]  /*0620*/  IMAD.WIDE.U32 R12, R180, 0x2, R30 ;  /* 0x00000002b40c7825 */ /* 0x002fe200078e001e */
[-C--:B0-----:R-:W-:Y:S01]  /*0630*/  LEA R6, P0, R179, R48.reuse, 0x9 ;  /* 0x00000030b3067211 */ /* 0x081fe200078048ff */
[----:B------:R0:W3:Y:S01]  /*0640*/  LDG.E.U16 R39, desc[UR14][R8.64] ;  /* 0x0000000e08277981 */ /* 0x0000e2000c1e1500 */
[-C--:B------:R-:W-:Y:S01]  /*0650*/  LEA R16, P1, R177, R48.reuse, 0x9 ;  /* 0x00000030b1107211 */ /* 0x080fe200078248ff */
[----:B------:R-:W-:Y:S01]  /*0660*/  IMAD.SHL.U32 R30, R179, 0x100, RZ ;  /* 0x00000100b31e7824 */ /* 0x000fe200078e00ff */
[----:B------:R-:W-:Y:S01]  /*0670*/  LEA R18, P2, R175, R48, 0x9 ;  /* 0x00000030af127211 */ /* 0x000fe200078448ff */
[----:B------:R-:W-:Y:S01]  /*0680*/  IMAD.SHL.U32 R44, R177, 0x100, RZ ;  /* 0x00000100b12c7824 */ /* 0x000fe200078e00ff */
[----:B------:R-:W3:Y:S01]  /*0690*/  LDG.E.U16 R12, desc[UR14][R12.64] ;  /* 0x0000000e0c0c7981 */ /* 0x000ee2000c1e1500 */
[----:B------:R-:W-:Y:S01]  /*06a0*/  IMAD.SHL.U32 R46, R175, 0x100, RZ ;  /* 0x00000100af2e7824 */ /* 0x000fe200078e00ff */
[-C--:B------:R-:W-:Y:S01]  /*06b0*/  LEA.HI.X R7, R30, R49.reuse, RZ, 0x1, P0 ;  /* 0x000000311e077211 */ /* 0x080fe200000f0cff */
[----:B------:R-:W-:Y:S01]  /*06c0*/  IMAD.WIDE.U32 R2, R180, 0x2, R32 ;  /* 0x00000002b4027825 */ /* 0x000fe200078e0020 */
[----:B------:R-:W-:-:S02]  /*06d0*/  LEA.HI.X R17, R44, R49, RZ, 0x1, P1 ;  /* 0x000000312c117211 */ /* 0x000fc400008f0cff */
[----:B------:R-:W-:Y:S01]  /*06e0*/  LEA.HI.X R19, R46, R49, RZ, 0x1, P2 ;  /* 0x000000312e137211 */ /* 0x000fe200010f0cff */
[C---:B0-----:R-:W-:Y:S02]  /*06f0*/  IMAD.WIDE.U32 R8, R180.reuse, 0x2, R26 ;  /* 0x00000002b4087825 */ /* 0x041fe400078e001a */
[----:B------:R0:W3:Y:S02]  /*0700*/  LDG.E.U16 R26, desc[UR14][R10.64] ;  /* 0x0000000e0a1a7981 */ /* 0x0000e4000c1e1500 */
[C---:B------:R-:W-:Y:S02]  /*0710*/  IMAD.WIDE.U32 R4, R180.reuse, 0x2, R14 ;  /* 0x00000002b4047825 */ /* 0x040fe400078e000e */
[----:B------:R1:W3:Y:S02]  /*0720*/  LDG.E.U16 R25, desc[UR14][R8.64] ;  /* 0x0000000e08197981 */ /* 0x0002e4000c1e1500 */
[C---:B------:R-:W-:Y:S02]  /*0730*/  IMAD.WIDE.U32 R6, R180.reuse, 0x2, R6 ;  /* 0x00000002b4067825 */ /* 0x040fe400078e0006 */
[----:B------:R-:W3:Y:S02]  /*0740*/  LDG.E.U16 R2, desc[UR14][R2.64] ;  /* 0x0000000e02027981 */ /* 0x000ee4000c1e1500 */
[----:B0-----:R-:W-:-:S02]  /*0750*/  IMAD.WIDE.U32 R10, R180, 0x2, R18 ;  /* 0x00000002b40a7825 */ /* 0x001fc400078e0012 */
[----:B------:R-:W3:Y:S02]  /*0760*/  LDG.E.U16 R13, desc[UR14][R4.64] ;  /* 0x0000000e040d7981 */ /* 0x000ee4000c1e1500 */
[----:B-1----:R-:W-:Y:S02]  /*0770*/  IMAD.WIDE.U32 R8, R180, 0x2, R16 ;  /* 0x00000002b4087825 */ /* 0x002fe400078e0010 */
[----:B------:R-:W3:Y:S04]  /*0780*/  LDG.E.U16 R14, desc[UR14][R4.64+0x80] ;  /* 0x0000800e040e7981 */ /* 0x000ee8000c1e1500 */
        /* <DEDUP_REMOVED lines=21> */
[----:B------:R0:W3:Y:S04]  /*08e0*/  LDG.E.U16 R47, desc[UR14][R6.64+0x1c0] ;  /* 0x0001c00e062f7981 */ /* 0x0000e8000c1e1500 */
[----:B------:R-:W3:Y:S04]  /*08f0*/  LDG.E.U16 R49, desc[UR14][R8.64+0x40] ;  /* 0x0000400e08317981 */ /* 0x000ee8000c1e1500 */
[----:B------:R-:W3:Y:S04]  /*0900*/  LDG.E.U16 R51, desc[UR14][R8.64+0xc0] ;  /* 0x0000c00e08337981 */ /* 0x000ee8000c1e1500 */
[----:B------:R-:W3:Y:S04]  /*0910*/  LDG.E.U16 R53, desc[UR14][R8.64+0x140] ;  /* 0x0001400e08357981 */ /* 0x000ee8000c1e1500 */
[----:B------:R1:W3:Y:S04]  /*0920*/  LDG.E.U16 R55, desc[UR14][R8.64+0x1c0] ;  /* 0x0001c00e08377981 */ /* 0x0002e8000c1e1500 */
[----:B------:R-:W3:Y:S04]  /*0930*/  LDG.E.U16 R57, desc[UR14][R10.64+0x40] ;  /* 0x0000400e0a397981 */ /* 0x000ee8000c1e1500 */
[----:B------:R-:W3:Y:S04]  /*0940*/  LDG.E.U16 R59, desc[UR14][R10.64+0xc0] ;  /* 0x0000c00e0a3b7981 */ /* 0x000ee8000c1e1500 */
[----:B------:R-:W3:Y:S04]  /*0950*/  LDG.E.U16 R4, desc[UR14][R10.64+0x140] ;  /* 0x0001400e0a047981 */ /* 0x000ee8000c1e1500 */
[----:B------:R1:W3:Y:S01]  /*0960*/  LDG.E.U16 R5, desc[UR14][R10.64+0x1c0] ;  /* 0x0001c00e0a057981 */ /* 0x0002e2000c1e1500 */
[----:B------:R-:W1:Y:S01]  /*0970*/  S2UR UR12, SR_CgaCtaId ;  /* 0x00000000000c79c3 */ /* 0x000e620000008800 */
[C---:B------:R-:W-:Y:S01]  /*0980*/  SHF.L.U32 R0, R64.reuse, 0x5, RZ ;  /* 0x0000000540007819 */ /* 0x040fe200000006ff */
[C---:B0-----:R-:W-:Y:S01]  /*0990*/  IMAD.SHL.U32 R7, R64.reuse, 0x200, RZ ;  /* 0x0000020040077824 */ /* 0x041fe200078e00ff */
[----:B------:R-:W-:Y:S01]  /*09a0*/  LOP3.LUT R6, R64, 0xc0, RZ, 0xc0, !PT ;  /* 0x000000c040067812 */ /* 0x000fe200078ec0ff */
[----:B------:R-:W-:Y:S01]  /*09b0*/  UMOV UR4, 0x400 ;  /* 0x0000040000047882 */ /* 0x000fe20000000000 */
[----:B------:R-:W-:Y:S01]  /*09c0*/  LOP3.LUT R62, R0, 0x60, RZ, 0xc0, !PT ;  /* 0x00000060003e7812 */ /* 0x000fe200078ec0ff */
[----:B------:R-:W-:Y:S01]  /*09d0*/  IMAD.SHL.U32 R0, R64, 0x2, RZ ;  /* 0x0000000240007824 */ /* 0x000fe200078e00ff */
[----:B-1----:R-:W-:-:S02]  /*09e0*/  LOP3.LUT R8, R7, 0x3000, RZ, 0xc0, !PT ;  /* 0x0000300007087812 */ /* 0x002fc400078ec0ff */
[----:B------:R-:W-:Y:S02]  /*09f0*/  SHF.R.U32.HI R7, RZ, 0x2, R6 ;  /* 0x00000002ff077819 */ /* 0x000fe40000011606 */
[----:B------:R-:W-:Y:S02]  /*0a00*/  SHF.R.S32.HI R9, RZ, 0x5, R64 ;  /* 0x00000005ff097819 */ /* 0x000fe40000011440 */
[----:B------:R-:W-:Y:S02]  /*0a10*/  LOP3.LUT R7, R7, 0x1fe, R0, 0x78, !PT ;  /* 0x000001fe07077812 */ /* 0x000fe400078e7800 */
[----:B------:R-:W-:Y:S02]  /*0a20*/  SGXT R0, R9, 0x1 ;  /* 0x000000010900781a */ /* 0x000fe40000000200 */
[----:B------:R-:W-:Y:S01]  /*0a30*/  LEA R9, R173, R180, 0x1 ;  /* 0x000000b4ad097211 */ /* 0x000fe200078e08ff */
[----:B------:R-:W-:Y:S01]  /*0a40*/  ULEA UR12, UR12, UR4, 0x18 ;  /* 0x000000040c0c7291 */ /* 0x000fe2000f8ec03f */
[----:B------:R-:W-:-:S03]  /*0a50*/  LOP3.LUT R11, R0, 0x4010, RZ, 0xc0, !PT ;  /* 0x00004010000b7812 */ /* 0x000fc600078ec0ff */
[----:B------:R-:W-:Y:S01]  /*0a60*/  IMAD.SHL.U32 R9, R9, 0x2, RZ ;  /* 0x0000000209097824 */ /* 0x000fe200078e00ff */
[----:B------:R-:W-:Y:S01]  /*0a70*/  SHF.R.U32.HI R0, RZ, 0x1, R173 ;  /* 0x00000001ff007819 */ /* 0x000fe200000116ad */
[----:B------:R-:W-:Y:S01]  /*0a80*/  IMAD.SHL.U32 R63, R64, 0x10, RZ ;  /* 0x00000010403f7824 */ /* 0x000fe200078e00ff */
[--C-:B------:R-:W-:Y:S02]  /*0a90*/  SHF.R.S32.HI R182, RZ, 0x2, R64.reuse ;  /* 0x00000002ffb67819 */ /* 0x100fe40000011440 */
[----:B------:R-:W-:Y:S02]  /*0aa0*/  LOP3.LUT R9, R9, R0, RZ, 0x3c, !PT ;  /* 0x0000000009097212 */ /* 0x000fe400078e3cff */
[----:B------:R-:W-:-:S04]  /*0ab0*/  SHF.R.U32.HI R64, RZ, 0x5, R64 ;  /* 0x00000005ff407819 */ /* 0x000fc80000011640 */
[----:B------:R-:W-:Y:S01]  /*0ac0*/  R2UR UR5, R64 ;  /* 0x00000000400572ca */ /* 0x000fe200000e0000 */
[----:B------:R-:W-:Y:S01]  /*0ad0*/  IMAD R11, R6, 0x2, R11 ;  /* 0x00000002060b7824 */ /* 0x000fe200078e020b */
[----:B------:R-:W-:Y:S01]  /*0ae0*/  LOP3.LUT R8, R8, 0x70, R63, 0xf8, !PT ;  /* 0x0000007008087812 */ /* 0x000fe200078ef83f */
[----:B------:R-:W-:Y:S01]  /*0af0*/  USHF.R.U32.HI UR6, URZ, 0x4, UR12 ;  /* 0x000000043f067899 */ /* 0x000fe2000801160c */
[----:B------:R-:W-:Y:S01]  /*0b00*/  IMAD.SHL.U32 R6, R171, 0x100, RZ ;  /* 0x00000100ab067824 */ /* 0x000fe200078e00ff */
[----:B------:R-:W-:Y:S01]  /*0b10*/  UIADD3 UR4, UR12, 0x4000, URZ ;  /* 0x000040000c047890 */ /* 0x000fe2000fffe03f */
[----:B------:R-:W-:Y:S01]  /*0b20*/  LOP3.LUT R0, R11, R8, RZ, 0x3c, !PT ;  /* 0x000000080b007212 */ /* 0x000fe200078e3cff */
[----:B------:R-:W-:Y:S01]  /*0b30*/  IMAD.SHL.U32 R10, R167, 0x100, RZ ;  /* 0x00000100a70a7824 */ /* 0x000fe200078e00ff */
[----:B------:R-:W-:-:S05]  /*0b40*/  SHF.L.U32 R8, R169, 0x8, RZ ;  /* 0x00000008a9087819 */ /* 0x000fca00000006ff */
[----:B------:R-:W-:-:S04]  /*0b50*/  USHF.L.U32 UR5, UR5, 0x6, URZ ;  /* 0x0000000605057899 */ /* 0x000fc8000800063f */
[----:B------:R-:W-:Y:S02]  /*0b60*/  ULOP3.LUT UR5, UR5, 0x100, URZ, 0xc0, !UPT ;  /* 0x0000010005057892 */ /* 0x000fe4000f8ec03f */
[----:B------:R-:W-:Y:S01]  /*0b70*/  USGXT.U32 UR6, UR6, 0xe ;  /* 0x0000000e0606789a */ /* 0x000fe20008000000 */
[----:B------:R-:W-:Y:S01]  /*0b80*/  LOP3.LUT R65, R62, 0xf80, R63, 0xf8, !PT ;  /* 0x00000f803e417812 */ /* 0x000fe200078ef83f */
[----:B------:R-:W-:Y:S01]  /*0b90*/  ULEA.HI UR4, UR4, UR5, URZ, 0x1c ;  /* 0x0000000504047291 */ /* 0x000fe2000f8fe03f */
[----:B------:R-:W-:Y:S01]  /*0ba0*/  SGXT R182, R182, 0x1 ;  /* 0x00000001b6b6781a */ /* 0x000fe20000000200 */
[----:B------:R-:W-:Y:S02]  /*0bb0*/  ULOP3.LUT UR8, UR6, 0x1000000, URZ, 0xfc, !UPT ;  /* 0x0100000006087892 */ /* 0x000fe4000f8efc3f */
[----:B------:R-:W-:Y:S01]  /*0bc0*/  ULOP3.LUT UR4, UR4, 0x3fff, URZ, 0xc0, !UPT ;  /* 0x00003fff04047892 */ /* 0x000fe2000f8ec03f */
[----:B------:R-:W-:Y:S01]  /*0bd0*/  LOP3.LUT R182, R65, 0x4010, R182, 0xf8, !PT ;  /* 0x0000401041b67812 */ /* 0x000fe200078ef8b6 */
[----:B------:R-:W-:Y:S01]  /*0be0*/  UMOV UR11, 0x40000040 ;  /* 0x40000040000b7882 */ /* 0x000fe20000000000 */
[----:B-----5:R-:W-:Y:S04]  /*0bf0*/  STS.U16 [R7+UR12+0x4400], R38 ;  /* 0x0044002607007988 */ /* 0x020fe8000800040c */
[----:B----4-:R-:W-:Y:S04]  /*0c00*/  STS.U16 [R7+UR12+0x4200], R36 ;  /* 0x0042002407007988 */ /* 0x010fe8000800040c */
[----:B--2---:R-:W-:Y:S04]  /*0c10*/  STS.U16 [R7+UR12+0x4800], R40 ;  /* 0x0048002807007988 */ /* 0x004fe8000800040c */
[----:B------:R-:W-:Y:S04]  /*0c20*/  STS.U16 [R7+UR12+0x4a00], R41 ;  /* 0x004a002907007988 */ /* 0x000fe8000800040c */
[----:B------:R-:W-:Y:S04]  /*0c30*/  STS.U16 [R7+UR12+0x4c00], R42 ;  /* 0x004c002a07007988 */ /* 0x000fe8000800040c */
[----:B------:R-:W-:Y:S04]  /*0c40*/  STS.U16 [R7+UR12+0x4000], R34 ;  /* 0x0040002207007988 */ /* 0x000fe8000800040c */
[----:B---3--:R-:W-:Y:S04]  /*0c50*/  STS.U16 [R7+UR12+0x4e00], R20 ;  /* 0x004e001407007988 */ /* 0x008fe8000800040c */
[----:B------:R-:W-:Y:S04]  /*0c60*/  STS.U16 [R7+UR12+0x5200], R22 ;  /* 0x0052001607007988 */ /* 0x000fe8000800040c */
[----:B------:R0:W-:Y:S02]  /*0c70*/  STS.U16 [R7+UR12+0x4600], R39 ;  /* 0x0046002707007988 */ /* 0x0001e4000800040c */
[----:B0-----:R-:W0:Y:S02]  /*0c80*/  LDC.64 R38, c[0x0][0x220] ;  /* 0x00008800ff267b82 */ /* 0x001e240000000a00 */
[----:B------:R-:W-:Y:S04]  /*0c90*/  STS.U16 [R7+UR12+0x5000], R21 ;  /* 0x0050001507007988 */ /* 0x000fe8000800040c */
[----:B------:R-:W-:Y:S04]  /*0ca0*/  STS.U16 [R7+UR12+0x5400], R23 ;  /* 0x0054001707007988 */ /* 0x000fe8000800040c */
[----:B------:R1:W-:Y:S04]  /*0cb0*/  STS.U16 [R7+UR12+0x5e00], R2 ;  /* 0x005e000207007988 */ /* 0x0003e8000800040c */
[----:B------:R-:W-:Y:S01]  /*0cc0*/  STS.U16 [R7+UR12+0x5600], R24 ;  /* 0x0056001807007988 */ /* 0x000fe2000800040c */
[----:B-1----:R-:W-:-:S03]  /*0cd0*/  LOP3.LUT R2, R9, 0x40, RZ, 0x3c, !PT ;  /* 0x0000004009027812 */ /* 0x002fc600078e3cff */
[----:B------:R-:W-:Y:S04]  /*0ce0*/  STS.U16 [R7+UR12+0x5800], R25 ;  /* 0x0058001907007988 */ /* 0x000fe8000800040c */
[----:B------:R-:W-:Y:S04]  /*0cf0*/  STS.U16 [R7+UR12+0x5a00], R26 ;  /* 0x005a001a07007988 */ /* 0x000fe8000800040c */
[----:B------:R1:W-:Y:S04]  /*0d00*/  STS.U16 [R7+UR12+0x5c00], R12 ;  /* 0x005c000c07007988 */ /* 0x0003e8000800040c */
[----:B------:R-:W-:Y:S04]  /*0d10*/  STS.U16 [R9+UR12], R13 ;  /* 0x0000000d09007988 */ /* 0x000fe8000800040c */
[----:B------:R-:W-:Y:S04]  /*0d20*/  STS.U16 [R9+UR12+0x1000], R14 ;  /* 0x0010000e09007988 */ /* 0x000fe8000800040c */
        /* <DEDUP_REMOVED lines=28> */
[----:B------:R2:W-:Y:S04]  /*0ef0*/  STS.U16 [R2+UR12+0x2c00], R4 ;  /* 0x002c000402007988 */ /* 0x0005e8000800040c */
[----:B------:R3:W-:Y:S01]  /*0f00*/  STS.U16 [R2+UR12+0x3c00], R5 ;  /* 0x003c000502007988 */ /* 0x0007e2000800040c */
[----:B0-----:R-:W-:-:S02]  /*0f10*/  LEA R172, P0, R173, R38, 0x5 ;  /* 0x00000026adac7211 */ /* 0x001fc400078028ff */
[-C--:B------:R-:W-:Y:S01]  /*0f20*/  LEA R178, P3, R179, R38.reuse, 0xa ;  /* 0x00000026b3b27211 */ /* 0x080fe200078650ff */
[----:B-1----:R-:W-:Y:S01]  /*0f30*/  IMAD.SHL.U32 R12, R163, 0x100, RZ ;  /* 0x00000100a30c7824 */ /* 0x002fe200078e00ff */
[-C--:B------:R-:W-:Y:S01]  /*0f40*/  LEA.HI.X R173, R28, R39.reuse, RZ, 0x2, P0 ;  /* 0x000000271cad7211 */ /* 0x080fe200000f14ff */
[----:B--2---:R-:W-:Y:S01]  /*0f50*/  IMAD.SHL.U32 R4, R165, 0x100, RZ ;  /* 0x00000100a5047824 */ /* 0x004fe200078e00ff */
[-C--:B------:R-:W-:Y:S02]  /*0f60*/  LEA R170, P6, R171, R38.reuse, 0xa ;  /* 0x00000026abaa7211 */ /* 0x080fe400078c50ff */
[----:B------:R-:W-:Y:S02]  /*0f70*/  LEA.HI.X R179, R30, R39, RZ, 0x2, P3 ;  /* 0x000000271eb37211 */ /* 0x000fe400018f14ff */
[-C--:B------:R-:W-:Y:S02]  /*0f80*/  LEA R176, P4, R177, R38.reuse, 0xa ;  /* 0x00000026b1b07211 */ /* 0x080fe400078850ff */
[----:B------:R-:W-:-:S02]  /*0f90*/  LEA R174, P5, R175, R38, 0xa ;  /* 0x00000026afae7211 */ /* 0x000fc400078a50ff */
[-C--:B------:R-:W-:Y:S02]  /*0fa0*/  LEA R168, P0, R169, R38.reuse, 0xa ;  /* 0x00000026a9a87211 */ /* 0x080fe400078050ff */
[-C--:B------:R-:W-:Y:S02]  /*0fb0*/  LEA R166, P1, R167, R38.reuse, 0xa ;  /* 0x00000026a7a67211 */ /* 0x080fe400078250ff */
[-C--:B------:R-:W-:Y:S02]  /*0fc0*/  LEA R164, P2, R165, R38.reuse, 0xa ;  /* 0x00000026a5a47211 */ /* 0x080fe400078450ff */
[----:B------:R-:W-:Y:S01]  /*0fd0*/  LEA R162, P3, R163, R38, 0xa ;  /* 0x00000026a3a27211 */ /* 0x000fe200078650ff */
[----:B------:R-:W-:Y:S01]  /*0fe0*/  IMAD.SHL.U32 R16, R161, 0x100, RZ ;  /* 0x00000100a1107824 */ /* 0x000fe200078e00ff */
[-C--:B------:R-:W-:Y:S01]  /*0ff0*/  LEA.HI.X R171, R6, R39.reuse, RZ, 0x2, P6 ;  /* 0x0000002706ab7211 */ /* 0x080fe200030f14ff */
[----:B------:R-:W-:Y:S01]  /*1000*/  IMAD.SHL.U32 R18, R159, 0x100, RZ ;  /* 0x000001009f127824 */ /* 0x000fe200078e00ff */
[-C--:B------:R-:W-:Y:S01]  /*1010*/  LEA.HI.X R177, R44, R39.reuse, RZ, 0x2, P4 ;  /* 0x000000272cb17211 */ /* 0x080fe200020f14ff */
[----:B------:R-:W-:Y:S01]  /*1020*/  IMAD.SHL.U32 R20, R157, 0x100, RZ ;  /* 0x000001009d147824 */ /* 0x000fe200078e00ff */
[-C--:B------:R-:W-:Y:S01]  /*1030*/  LEA.HI.X R175, R46, R39.reuse, RZ, 0x2, P5 ;  /* 0x000000272eaf7211 */ /* 0x080fe200028f14ff */
[----:B------:R-:W-:Y:S01]  /*1040*/  IMAD.SHL.U32 R24, R35, 0x100, RZ ;  /* 0x0000010023187824 */ /* 0x000fe200078e00ff */
[-C--:B------:R-:W-:Y:S01]  /*1050*/  LEA.HI.X R169, R8, R39.reuse, RZ, 0x2, P0 ;  /* 0x0000002708a97211 */ /* 0x080fe200000f14ff */
[----:B------:R-:W-:Y:S01]  /*1060*/  IMAD.SHL.U32 R6, R37, 0x100, RZ ;  /* 0x0000010025067824 */ /* 0x000fe200078e00ff */
[----:B------:R-:W-:-:S02]  /*1070*/  LEA.HI.X R167, R10, R39, RZ, 0x2, P1 ;  /* 0x000000270aa77211 */ /* 0x000fc400008f14ff */
[-C--:B------:R-:W-:Y:S02]  /*1080*/  LEA.HI.X R165, R4, R39.reuse, RZ, 0x2, P2 ;  /* 0x0000002704a57211 */ /* 0x080fe400010f14ff */
[----:B------:R-:W-:Y:S02]  /*1090*/  LEA.HI.X R163, R12, R39, RZ, 0x2, P3 ;  /* 0x000000270ca37211 */ /* 0x000fe400018f14ff */
[----:B------:R-:W-:Y:S02]  /*10a0*/  SHF.L.U32 R14, R153, 0x8, RZ ;  /* 0x00000008990e7819 */ /* 0x000fe400000006ff */
[----:B------:R-:W-:Y:S02]  /*10b0*/  SHF.L.U32 R22, R155, 0x8, RZ ;  /* 0x000000089b167819 */ /* 0x000fe400000006ff */
[-C--:B------:R-:W-:Y:S02]  /*10c0*/  LEA R152, P4, R153, R38.reuse, 0xa ;  /* 0x0000002699987211 */ /* 0x080fe400078850ff */
[----:B------:R-:W-:-:S02]  /*10d0*/  LEA R160, P5, R161, R38, 0xa ;  /* 0x00000026a1a07211 */ /* 0x000fc400078a50ff */
[-C--:B------:R-:W-:Y:S02]  /*10e0*/  LEA R158, P6, R159, R38.reuse, 0xa ;  /* 0x000000269f9e7211 */ /* 0x080fe400078c50ff */
[-C--:B------:R-:W-:Y:S02]  /*10f0*/  LEA R156, P0, R157, R38.reuse, 0xa ;  /* 0x000000269d9c7211 */ /* 0x080fe400078050ff */
[-C--:B------:R-:W-:Y:S02]  /*1100*/  LEA R154, P1, R155, R38.reuse, 0xa ;  /* 0x000000269b9a7211 */ /* 0x080fe400078250ff */
[-C--:B---3--:R-:W-:Y:S02]  /*1110*/  LEA R2, P2, R35, R38.reuse, 0xa ;  /* 0x0000002623027211 */ /* 0x088fe400078450ff */
[----:B------:R-:W-:Y:S02]  /*1120*/  LEA R4, P3, R37, R38, 0xa ;  /* 0x0000002625047211 */ /* 0x000fe400078650ff */
[----:B------:R-:W-:-:S02]  /*1130*/  LEA.HI.X R153, R14, R39, RZ, 0x2, P4 ;  /* 0x000000270e997211 */ /* 0x000fc400020f14ff */
[-C--:B------:R-:W-:Y:S02]  /*1140*/  LEA.HI.X R161, R16, R39.reuse, RZ, 0x2, P5 ;  /* 0x0000002710a17211 */ /* 0x080fe400028f14ff */
[-C--:B------:R-:W-:Y:S02]  /*1150*/  LEA.HI.X R159, R18, R39.reuse, RZ, 0x2, P6 ;  /* 0x00000027129f7211 */ /* 0x080fe400030f14ff */
[-C--:B------:R-:W-:Y:S02]  /*1160*/  LEA.HI.X R157, R20, R39.reuse, RZ, 0x2, P0 ;  /* 0x00000027149d7211 */ /* 0x080fe400000f14ff */
[-C--:B------:R-:W-:Y:S01]  /*1170*/  LEA.HI.X R155, R22, R39.reuse, RZ, 0x2, P1 ;  /* 0x00000027169b7211 */ /* 0x080fe200008f14ff */
[----:B------:R-:W-:Y:S01]  /*1180*/  BAR.SYNC.DEFER_BLOCKING 0x0 ;  /* 0x0000000000007b1d */ /* 0x000fe20000010000 */
[-C--:B------:R-:W-:Y:S02]  /*1190*/  LEA.HI.X R3, R24, R39.reuse, RZ, 0x2, P2 ;  /* 0x0000002718037211 */ /* 0x080fe400010f14ff */
[----:B------:R-:W-:-:S03]  /*11a0*/  LEA.HI.X R5, R6, R39, RZ, 0x2, P3 ;  /* 0x0000002706057211 */ /* 0x000fc600018f14ff */
[----:B------:R-:W-:Y:S01]  /*11b0*/  UMOV UR10, UR8 ;  /* 0x00000008000a7c82 */ /* 0x000fe20008000000 */
[----:B------:R-:W-:Y:S01]  /*11c0*/  UMOV UR8, UR4 ;  /* 0x0000000400087c82 */ /* 0x000fe20008000000 */
[----:B------:R-:W-:Y:S01]  /*11d0*/  UMOV UR9, 0x80000020 ;  /* 0x8000002000097882 */ /* 0x000fe20000000000 */
[----:B------:R-:W-:-:S06]  /*11e0*/  WARPGROUP.ARRIVE ;  /* 0x00000000000079c5 */ /* 0x000fcc0000000000 */
[----:B------:R-:W-:Y:S01]  /*11f0*/  HGMMA.64x256x16.F32 R24, gdesc[UR8].tnspB, RZ, !UPT ;  /* 0x43e00000081879f0 */ /* 0x000fe2000c7008ff */
[----:B------:R-:W-:Y:S01]  /*1200*/  UMOV UR8, 0xfffffffe ;  /* 0xfffffffe00087882 */ /* 0x000fe20000000000 */
[----:B------:R-:W-:Y:S01]  /*1210*/  UMOV UR9, 0x7fffffdf ;  /* 0x7fffffdf00097882 */ /* 0x000fe20000000000 */
[----:B------:R-:W-:Y:S01]  /*1220*/  UMOV UR10, 0x1000080 ;  /* 0x01000080000a7882 */ /* 0x000fe20000000000 */
[----:B------:R-:W-:Y:S01]  /*1230*/  UMOV UR11, 0x40000040 ;  /* 0x40000040000b7882 */ /* 0x000fe20000000000 */
[----:B------:R-:W-:Y:S01]  /*1240*/  UMOV UR7, URZ ;  /* 0x0000003f00077c82 */ /* 0x000fe20008000000 */
[----:B------:R-:W-:Y:S01]  /*1250*/  UMOV UR5, URZ ;  /* 0x0000003f00057c82 */ /* 0x000fe20008000000 */
[----:B------:R-:W-:Y:S02]  /*1260*/  UIADD3.64 UR6, UR6, UR10, URZ ;  /* 0x0000000a06067297 */ /* 0x000fe4000fffe03f */
[----:B------:R-:W-:-:S15]  /*1270*/  UIADD3.64 UR4, UR4, -UR8, URZ ;  /* 0x8000000804047297 */ /* 0x000fde000fffe03f */
[----:B------:R-:W-:-:S04]  /*1280*/  NOP ;  /* 0x0000000000007918 */ /* 0x000fc80000000000 */
[----:B------:R-:W-:Y:S01]  /*1290*/  HGMMA.64x256x16.F32 R24, gdesc[UR4].tnspB, R24, gsb0 ;  /* 0x43e00000041879f0 */ /* 0x000fe20008000818 */
[----:B------:R-:W-:-:S04]  /*12a0*/  IMAD.WIDE.U32 R172, R180, 0x4, R172 ;  /* 0x00000004b4ac7825 */ /* 0x000fc800078e00ac */
        /* <DEDUP_REMOVED lines=14> */
[----:B------:R-:W-:Y:S01]  /*1390*/  IMAD.WIDE.U32 R180, R180, 0x4, R4 ;  /* 0x00000004b4b47825 */ /* 0x000fe200078e0004 */
[----:B------:R-:W-:Y:S01]  /*13a0*/  LOP3.LUT R183, R182, 0x10, RZ, 0x3c, !PT ;  /* 0x00000010b6b77812 */ /* 0x000fe200078e3cff */
[----:B------:R-:W-:Y:S02]  /*13b0*/  WARPGROUP.DEPBAR.LE gsb0, 0x0 ;  /* 0x00008000000079c5 */ /* 0x000fe40000010000 */
[----:B------:R-:W-:Y:S01]  /*13c0*/  IMAD.MOV.U32 R4, RZ, RZ, R24 ;  /* 0x000000ffff047224 */ /* 0x000fe200078e0018 */
[----:B------:R-:W-:Y:S01]  /*13d0*/  MOV R5, R26 ;  /* 0x0000001a00057202 */ /* 0x000fe20000000f00 */
[----:B------:R-:W-:Y:S02]  /*13e0*/  IMAD.MOV.U32 R6, RZ, RZ, R40 ;  /* 0x000000ffff067224 */ /* 0x000fe400078e0028 */
[----:B------:R-:W-:Y:S01]  /*13f0*/  IMAD.MOV.U32 R7, RZ, RZ, R42 ;  /* 0x000000ffff077224 */ /* 0x000fe200078e002a */
[----:B------:R-:W-:Y:S01]  /*1400*/  BAR.SYNC.DEFER_BLOCKING 0x0 ;  /* 0x0000000000007b1d */ /* 0x000fe20000010000 */
[----:B------:R-:W-:Y:S01]  /*1410*/  IMAD.MOV.U32 R8, RZ, RZ, R28 ;  /* 0x000000ffff087224 */ /* 0x000fe200078e001c */
[----:B------:R-:W-:Y:S01]  /*1420*/  MOV R9, R30 ;  /* 0x0000001e00097202 */ /* 0x000fe20000000f00 */
[----:B------:R-:W-:Y:S01]  /*1430*/  IMAD.MOV.U32 R10, RZ, RZ, R44 ;  /* 0x000000ffff0a7224 */ /* 0x000fe200078e002c */
[----:B------:R-:W-:Y:S01]  /*1440*/  MOV R13, R34 ;  /* 0x00000022000d7202 */ /* 0x000fe20000000f00 */
[----:B------:R-:W-:-:S02]  /*1450*/  IMAD.MOV.U32 R11, RZ, RZ, R46 ;  /* 0x000000ffff0b7224 */ /* 0x000fc400078e002e */
[----:B------:R-:W-:Y:S02]  /*1460*/  IMAD.MOV.U32 R12, RZ, RZ, R32 ;  /* 0x000000ffff0c7224 */ /* 0x000fe400078e0020 */
[----:B------:R-:W-:Y:S02]  /*1470*/  IMAD.MOV.U32 R14, RZ, RZ, R48 ;  /* 0x000000ffff0e7224 */ /* 0x000fe400078e0030 */
[----:B------:R-:W-:Y:S01]  /*1480*/  IMAD.MOV.U32 R15, RZ, RZ, R50 ;  /* 0x000000ffff0f7224 */ /* 0x000fe200078e0032 */
[----:B------:R-:W-:Y:S01]  /*1490*/  MOV R17, R35 ;  /* 0x0000002300117202 */ /* 0x000fe20000000f00 */
[----:B------:R-:W-:Y:S02]  /*14a0*/  IMAD.MOV.U32 R16, RZ, RZ, R33 ;  /* 0x000000ffff107224 */ /* 0x000fe400078e0021 */
[----:B------:R-:W-:Y:S02]  /*14b0*/  IMAD.MOV.U32 R18, RZ, RZ, R49 ;  /* 0x000000ffff127224 */ /* 0x000fe400078e0031 */
[----:B------:R-:W-:Y:S01]  /*14c0*/  IMAD.MOV.U32 R19, RZ, RZ, R51 ;  /* 0x000000ffff137224 */ /* 0x000fe200078e0033 */
[----:B------:R0:W-:Y:S04]  /*14d0*/  STS.128 [R182+UR12], R4 ;  /* 0x00000004b6007988 */ /* 0x0001e80008000c0c */
[----:B------:R1:W-:Y:S04]  /*14e0*/  STS.128 [R182+UR12+0x1000], R8 ;  /* 0x00100008b6007988 */ /* 0x0003e80008000c0c */
[----:B------:R2:W-:Y:S01]  /*14f0*/  STS.128 [R182+UR12+0x2000], R12 ;  /* 0x0020000cb6007988 */ /* 0x0005e20008000c0c */
[----:B0-----:R-:W-:Y:S01]  /*1500*/  IMAD.MOV.U32 R4, RZ, RZ, R36 ;  /* 0x000000ffff047224 */ /* 0x001fe200078e0024 */
[----:B------:R-:W-:Y:S01]  /*1510*/  MOV R5, R38 ;  /* 0x0000002600057202 */ /* 0x000fe20000000f00 */
[----:B------:R-:W-:-:S02]  /*1520*/  IMAD.MOV.U32 R6, RZ, RZ, R52 ;  /* 0x000000ffff067224 */ /* 0x000fc400078e0034 */
[----:B------:R-:W-:Y:S01]  /*1530*/  IMAD.MOV.U32 R7, RZ, RZ, R54 ;  /* 0x000000ffff077224 */ /* 0x000fe200078e0036 */
[----:B-1----:R-:W-:Y:S01]  /*1540*/  MOV R9, R27 ;  /* 0x0000001b00097202 */ /* 0x002fe20000000f00 */
[----:B------:R-:W-:Y:S02]  /*1550*/  IMAD.MOV.U32 R8, RZ, RZ, R25 ;  /* 0x000000ffff087224 */ /* 0x000fe400078e0019 */
[----:B------:R-:W-:Y:S01]  /*1560*/  IMAD.MOV.U32 R10, RZ, RZ, R41 ;  /* 0x000000ffff0a7224 */ /* 0x000fe200078e0029 */
[----:B------:R0:W-:Y:S01]  /*1570*/  STS.128 [R182+UR12+0x3000], R4 ;  /* 0x00300004b6007988 */ /* 0x0001e20008000c0c */
[----:B------:R-:W-:Y:S01]  /*1580*/  IMAD.MOV.U32 R11, RZ, RZ, R43 ;  /* 0x000000ffff0b7224 */ /* 0x000fe200078e002b */
[----:B--2---:R-:W-:Y:S01]  /*1590*/  MOV R13, R31 ;  /* 0x0000001f000d7202 */ /* 0x004fe20000000f00 */
[----:B------:R-:W-:Y:S02]  /*15a0*/  IMAD.MOV.U32 R12, RZ, RZ, R29 ;  /* 0x000000ffff0c7224 */ /* 0x000fe400078e001d */
[----:B------:R-:W-:-:S02]  /*15b0*/  IMAD.MOV.U32 R14, RZ, RZ, R45 ;  /* 0x000000ffff0e7224 */ /* 0x000fc400078e002d */
[----:B------:R-:W-:Y:S01]  /*15c0*/  IMAD.MOV.U32 R15, RZ, RZ, R47 ;  /* 0x000000ffff0f7224 */ /* 0x000fe200078e002f */
[----:B------:R-:W-:Y:S01]  /*15d0*/  STS.128 [R183+UR12], R8 ;  /* 0x00000008b7007988 */ /* 0x000fe20008000c0c */
[----:B0-----:R-:W-:Y:S01]  /*15e0*/  IMAD.MOV.U32 R4, RZ, RZ, R37 ;  /* 0x000000ffff047224 */ /* 0x001fe200078e0025 */
[----:B------:R-:W-:Y:S01]  /*15f0*/  MOV R5, R39 ;  /* 0x0000002700057202 */ /* 0x000fe20000000f00 */
[----:B------:R-:W-:Y:S02]  /*1600*/  IMAD.MOV.U32 R6, RZ, RZ, R53 ;  /* 0x000000ffff067224 */ /* 0x000fe400078e0035 */
[----:B------:R-:W-:Y:S01]  /*1610*/  IMAD.MOV.U32 R7, RZ, RZ, R55 ;  /* 0x000000ffff077224 */ /* 0x000fe200078e0037 */
[----:B------:R-:W-:Y:S04]  /*1620*/  STS.128 [R183+UR12+0x1000], R12 ;  /* 0x0010000cb7007988 */ /* 0x000fe80008000c0c */
[----:B------:R-:W-:Y:S04]  /*1630*/  STS.128 [R183+UR12+0x2000], R16 ;  /* 0x00200010b7007988 */ /* 0x000fe80008000c0c */
[----:B------:R-:W-:Y:S01]  /*1640*/  STS.128 [R183+UR12+0x3000], R4 ;  /* 0x00300004b7007988 */ /* 0x000fe20008000c0c */
[----:B------:R-:W-:Y:S01]  /*1650*/  BAR.SYNC.DEFER_BLOCKING 0x0 ;  /* 0x0000000000007b1d */ /* 0x000fe20000010000 */
[----:B------:R-:W-:Y:S01]  /*1660*/  IMAD.MOV.U32 R36, RZ, RZ, R56 ;  /* 0x000000ffff247224 */ /* 0x000fe200078e0038 */
[----:B------:R-:W-:Y:S01]  /*1670*/  MOV R37, R58 ;  /* 0x0000003a00257202 */ /* 0x000fe20000000f00 */
[----:B------:R-:W-:-:S03]  /*1680*/  IMAD.MOV.U32 R38, RZ, RZ, R72 ;  /* 0x000000ffff267224 */ /* 0x000fc600078e0048 */
[----:B------:R-:W0:Y:S04]  /*1690*/  LDS.128 R28, [R0+UR12] ;  /* 0x0000000c001c7984 */ /* 0x000e280008000c00 */
[----:B------:R-:W-:Y:S04]  /*16a0*/  LDS.128 R32, [R0+UR12+0x200] ;  /* 0x0002000c00207984 */ /* 0x000fe80008000c00 */
[----:B------:R-:W-:Y:S04]  /*16b0*/  LDS.128 R24, [R0+UR12+0x400] ;  /* 0x0004000c00187984 */ /* 0x000fe80008000c00 */
[----:B------:R-:W-:Y:S04]  /*16c0*/  LDS.128 R20, [R0+UR12+0x600] ;  /* 0x0006000c00147984 */ /* 0x000fe80008000c00 */
[----:B------:R-:W-:Y:S04]  /*16d0*/  LDS.128 R12, [R0+UR12+0x800] ;  /* 0x0008000c000c7984 */ /* 0x000fe80008000c00 */
[----:B------:R-:W-:Y:S04]  /*16e0*/  LDS.128 R4, [R0+UR12+0xa00] ;  /* 0x000a000c00047984 */ /* 0x000fe80008000c00 */
[----:B------:R-:W-:Y:S04]  /*16f0*/  LDS.128 R16, [R0+UR12+0xc00] ;  /* 0x000c000c00107984 */ /* 0x000fe80008000c00 */
[----:B------:R-:W-:Y:S01]  /*1700*/  LDS.128 R8, [R0+UR12+0xe00] ;  /* 0x000e000c00087984 */ /* 0x000fe20008000c00 */
        /* <DEDUP_REMOVED lines=17> */
[----:B-1----:R-:W-:Y:S01]  /*1820*/  IMAD.MOV.U32 R36, RZ, RZ, R68 ;  /* 0x000000ffff247224 */ /* 0x002fe200078e0044 */
[----:B------:R-:W-:Y:S01]  /*1830*/  MOV R37, R70 ;  /* 0x0000004600257202 */ /* 0x000fe20000000f00 */
[----:B------:R-:W-:-:S02]  /*1840*/  IMAD.MOV.U32 R38, RZ, RZ, R84 ;  /* 0x000000ffff267224 */ /* 0x000fc400078e0054 */
[----:B------:R-:W-:Y:S01]  /*1850*/  IMAD.MOV.U32 R39, RZ, RZ, R86 ;  /* 0x000000ffff277224 */ /* 0x000fe200078e0056 */
[----:B--2---:R-:W-:Y:S01]  /*1860*/  MOV R41, R59 ;  /* 0x0000003b00297202 */ /* 0x004fe20000000f00 */
[----:B------:R-:W-:Y:S02]  /*1870*/  IMAD.MOV.U32 R40, RZ, RZ, R57 ;  /* 0x000000ffff287224 */ /* 0x000fe400078e0039 */
[----:B------:R-:W-:Y:S01]  /*1880*/  IMAD.MOV.U32 R42, RZ, RZ, R73 ;  /* 0x000000ffff2a7224 */ /* 0x000fe200078e0049 */
[----:B------:R1:W-:Y:S01]  /*1890*/  STS.128 [R182+UR12+0x3000], R36 ;  /* 0x00300024b6007988 */ /* 0x0003e20008000c0c */
[----:B------:R-:W-:Y:S01]  /*18a0*/  IMAD.MOV.U32 R43, RZ, RZ, R75 ;  /* 0x000000ffff2b7224 */ /* 0x000fe200078e004b */
[----:B---3--:R-:W-:Y:S01]  /*18b0*/  MOV R45, R67 ;  /* 0x00000043002d7202 */ /* 0x008fe20000000f00 */
[----:B------:R-:W-:Y:S02]  /*18c0*/  IMAD.MOV.U32 R44, RZ, RZ, R65 ;  /* 0x000000ffff2c7224 */ /* 0x000fe400078e0041 */
[----:B------:R-:W-:-:S02]  /*18d0*/  IMAD.MOV.U32 R46, RZ, RZ, R81 ;  /* 0x000000ffff2e7224 */ /* 0x000fc400078e0051 */
[----:B------:R-:W-:Y:S01]  /*18e0*/  IMAD.MOV.U32 R47, RZ, RZ, R83 ;  /* 0x000000ffff2f7224 */ /* 0x000fe200078e0053 */
[----:B------:R-:W-:Y:S01]  /*18f0*/  STS.128 [R183+UR12], R40 ;  /* 0x00000028b7007988 */ /* 0x000fe20008000c0c */
[----:B-1----:R-:W-:Y:S01]  /*1900*/  MOV R36, R69 ;  /* 0x0000004500247202 */ /* 0x002fe20000000f00 */
[----:B------:R-:W-:Y:S01]  /*1910*/  IMAD.MOV.U32 R37, RZ, RZ, R71 ;  /* 0x000000ffff257224 */ /* 0x000fe200078e0047 */
[----:B------:R-:W-:Y:S01]  /*1920*/  MOV R39, R87 ;  /* 0x0000005700277202 */ /* 0x000fe20000000f00 */
        /* <DEDUP_REMOVED lines=8> */
[----:B------:R-:W1:Y:S04]  /*19b0*/  LDS.128 R64, [R0+UR12] ;  /* 0x0000000c00407984 */ /* 0x000e680008000c00 */
        /* <DEDUP_REMOVED lines=13> */
[----:B------:R-:W-:Y:S01]  /*1a90*/  IMAD.MOV.U32 R75, RZ, RZ, R110 ;  /* 0x000000ffff4b7224 */ /* 0x000fe200078e006e */
[----:B------:R-:W-:Y:S01]  /*1aa0*/  MOV R79, R114 ;  /* 0x00000072004f7202 */ /* 0x000fe20000000f00 */
[----:B------:R-:W-:-:S02]  /*1ab0*/  IMAD.MOV.U32 R77, RZ, RZ, R98 ;  /* 0x000000ffff4d7224 */ /* 0x000fc400078e0062 */
[----:B------:R-:W-:Y:S01]  /*1ac0*/  IMAD.MOV.U32 R78, RZ, RZ, R112 ;  /* 0x000000ffff4e7224 */ /* 0x000fe200078e0070 */
[----:B------:R-:W-:Y:S01]  /*1ad0*/  MOV R80, R93 ;  /* 0x0000005d00507202 */ /* 0x000fe20000000f00 */
[----:B------:R-:W-:Y:S01]  /*1ae0*/  IMAD.MOV.U32 R81, RZ, RZ, R95 ;  /* 0x000000ffff517224 */ /* 0x000fe200078e005f */
[----:B------:R-:W-:Y:S01]  /*1af0*/  MOV R83, R111 ;  /* 0x0000006f00537202 */ /* 0x000fe20000000f00 */
[----:B------:R-:W-:Y:S01]  /*1b00*/  IMAD.MOV.U32 R82, RZ, RZ, R109 ;  /* 0x000000ffff527224 */ /* 0x000fe200078e006d */
[----:B------:R2:W-:Y:S04]  /*1b10*/  STS.128 [R182+UR12], R68 ;  /* 0x00000044b6007988 */ /* 0x0005e80008000c0c */
[----:B------:R3:W-:Y:S04]  /*1b20*/  STS.128 [R182+UR12+0x1000], R72 ;  /* 0x00100048b6007988 */ /* 0x0007e80008000c0c */
[----:B------:R4:W-:Y:S01]  /*1b30*/  STS.128 [R182+UR12+0x2000], R76 ;  /* 0x0020004cb6007988 */ /* 0x0009e20008000c0c */
[----:B--2---:R-:W-:Y:S01]  /*1b40*/  IMAD.MOV.U32 R68, RZ, RZ, R100 ;  /* 0x000000ffff447224 */ /* 0x004fe200078e0064 */
[----:B------:R-:W-:Y:S01]  /*1b50*/  MOV R70, R116 ;  /* 0x0000007400467202 */ /* 0x000fe20000000f00 */
[----:B------:R-:W-:-:S02]  /*1b60*/  IMAD.MOV.U32 R69, RZ, RZ, R102 ;  /* 0x000000ffff457224 */ /* 0x000fc400078e0066 */
[----:B------:R-:W-:Y:S01]  /*1b70*/  IMAD.MOV.U32 R71, RZ, RZ, R118 ;  /* 0x000000ffff477224 */ /* 0x000fe200078e0076 */
[----:B---3--:R-:W-:Y:S01]  /*1b80*/  MOV R73, R91 ;  /* 0x0000005b00497202 */ /* 0x008fe20000000f00 */
[----:B------:R-:W-:Y:S02]  /*1b90*/  IMAD.MOV.U32 R72, RZ, RZ, R89 ;  /* 0x000000ffff487224 */ /* 0x000fe400078e0059 */
[----:B------:R-:W-:Y:S01]  /*1ba0*/  IMAD.MOV.U32 R74, RZ, RZ, R105 ;  /* 0x000000ffff4a7224 */ /* 0x000fe200078e0069 */
[----:B------:R2:W-:Y:S01]  /*1bb0*/  STS.128 [R182+UR12+0x3000], R68 ;  /* 0x00300044b6007988 */ /* 0x0005e20008000c0c */
[----:B------:R-:W-:Y:S01]  /*1bc0*/  IMAD.MOV.U32 R75, RZ, RZ, R107 ;  /* 0x000000ffff4b7224 */ /* 0x000fe200078e006b */
[----:B----4-:R-:W-:Y:S01]  /*1bd0*/  MOV R78, R113 ;  /* 0x00000071004e7202 */ /* 0x010fe20000000f00 */
[----:B------:R-:W-:Y:S02]  /*1be0*/  IMAD.MOV.U32 R76, RZ, RZ, R97 ;  /* 0x000000ffff4c7224 */ /* 0x000fe400078e0061 */
[----:B------:R-:W-:-:S02]  /*1bf0*/  IMAD.MOV.U32 R77, RZ, RZ, R99 ;  /* 0x000000ffff4d7224 */ /* 0x000fc400078e0063 */
[----:B------:R-:W-:Y:S01]  /*1c00*/  IMAD.MOV.U32 R79, RZ, RZ, R115 ;  /* 0x000000ffff4f7224 */ /* 0x000fe200078e0073 */
[----:B------:R-:W-:Y:S01]  /*1c10*/  STS.128 [R183+UR12], R72 ;  /* 0x00000048b7007988 */ /* 0x000fe20008000c0c */
[----:B--2---:R-:W-:Y:S01]  /*1c20*/  IMAD.MOV.U32 R68, RZ, RZ, R101 ;  /* 0x000000ffff447224 */ /* 0x004fe200078e0065 */
[----:B------:R-:W-:Y:S01]  /*1c30*/  MOV R69, R103 ;  /* 0x0000006700457202 */ /* 0x000fe20000000f00 */
[----:B------:R-:W-:Y:S02]  /*1c40*/  IMAD.MOV.U32 R70, RZ, RZ, R117 ;  /* 0x000000ffff467224 */ /* 0x000fe400078e0075 */
[----:B------:R-:W-:Y:S01]  /*1c50*/  IMAD.MOV.U32 R71, RZ, RZ, R119 ;  /* 0x000000ffff477224 */ /* 0x000fe200078e0077 */
[----:B------:R-:W-:Y:S04]  /*1c60*/  STS.128 [R183+UR12+0x1000], R80 ;  /* 0x00100050b7007988 */ /* 0x000fe80008000c0c */
[----:B------:R-:W-:Y:S04]  /*1c70*/  STS.128 [R183+UR12+0x2000], R76 ;  /* 0x0020004cb7007988 */ /* 0x000fe80008000c0c */
[----:B------:R-:W-:Y:S01]  /*1c80*/  STS.128 [R183+UR12+0x3000], R68 ;  /* 0x00300044b7007988 */ /* 0x000fe20008000c0c */
[----:B------:R-:W-:Y:S01]  /*1c90*/  BAR.SYNC.DEFER_BLOCKING 0x0 ;  /* 0x0000000000007b1d */ /* 0x000fe20000010000 */
[----:B------:R-:W-:Y:S01]  /*1ca0*/  MOV R100, R120 ;  /* 0x0000007800647202 */ /* 0x000fe20000000f00 */
[----:B------:R-:W-:Y:S01]  /*1cb0*/  IMAD.MOV.U32 R101, RZ, RZ, R122 ;  /* 0x000000ffff657224 */ /* 0x000fe200078e007a */
[----:B------:R-:W-:Y:S01]  /*1cc0*/  MOV R103, R138 ;  /* 0x0000008a00677202 */ /* 0x000fe20000000f00 */
[----:B------:R-:W-:-:S02]  /*1cd0*/  IMAD.MOV.U32 R102, RZ, RZ, R136 ;  /* 0x000000ffff667224 */ /* 0x000fc400078e0088 */
[----:B------:R-:W2:Y:S04]  /*1ce0*/  LDS.128 R96, [R0+UR12] ;  /* 0x0000000c00607984 */ /* 0x000ea80008000c00 */
[----:B------:R-:W-:Y:S04]  /*1cf0*/  LDS.128 R92, [R0+UR12+0x200] ;  /* 0x0002000c005c7984 */ /* 0x000fe80008000c00 */
[----:B------:R-:W-:Y:S04]  /*1d00*/  LDS.128 R88, [R0+UR12+0x400] ;  /* 0x0004000c00587984 */ /* 0x000fe80008000c00 */
[----:B------:R-:W-:Y:S04]  /*1d10*/  LDS.128 R84, [R0+UR12+0x600] ;  /* 0x0006000c00547984 */ /* 0x000fe80008000c00 */
[----:B------:R-:W-:Y:S04]  /*1d20*/  LDS.128 R80, [R0+UR12+0x800] ;  /* 0x0008000c00507984 */ /* 0x000fe80008000c00 */
[----:B------:R-:W-:Y:S04]  /*1d30*/  LDS.128 R76, [R0+UR12+0xa00] ;  /* 0x000a000c004c7984 */ /* 0x000fe80008000c00 */
[----:B------:R-:W-:Y:S04]  /*1d40*/  LDS.128 R72, [R0+UR12+0xc00] ;  /* 0x000c000c00487984 */ /* 0x000fe80008000c00 */
[----:B------:R-:W-:Y:S01]  /*1d50*/  LDS.128 R68, [R0+UR12+0xe00] ;  /* 0x000e000c00447984 */ /* 0x000fe20008000c00 */
[----:B------:R-:W-:Y:S01]  /*1d60*/  BAR.SYNC.DEFER_BLOCKING 0x0 ;  /* 0x0000000000007b1d */ /* 0x000fe20000010000 */
[----:B------:R-:W-:Y:S01]  /*1d70*/  IMAD.MOV.U32 R104, RZ, RZ, R124 ;  /* 0x000000ffff687224 */ /* 0x000fe200078e007c */
[----:B------:R-:W-:Y:S01]  /*1d80*/  MOV R106, R140 ;  /* 0x0000008c006a7202 */ /* 0x000fe20000000f00 */
        /* <DEDUP_REMOVED lines=13> */
[----:B------:R-:W-:Y:S02]  /*1e60*/  IMAD.MOV.U32 R116, RZ, RZ, R125 ;  /* 0x000000ffff747224 */ /* 0x000fe400078e007d */
[----:B------:R-:W-:Y:S02]  /*1e70*/  IMAD.MOV.U32 R115, RZ, RZ, R139 ;  /* 0x000000ffff737224 */ /* 0x000fe400078e008b */
[----:B------:R-:W-:Y:S01]  /*1e80*/  IMAD.MOV.U32 R118, RZ, RZ, R141 ;  /* 0x000000ffff767224 */ /* 0x000fe200078e008d */
[----:B------:R3:W-:Y:S01]  /*1e90*/  STS.128 [R182+UR12], R100 ;  /* 0x00000064b6007988 */ /* 0x0007e20008000c0c */
[----:B------:R-:W-:Y:S02]  /*1ea0*/  IMAD.MOV.U32 R119, RZ, RZ, R143 ;  /* 0x000000ffff777224 */ /* 0x000fe400078e008f */
[----:B------:R-:W-:-:S02]  /*1eb0*/  IMAD.MOV.U32 R121, RZ, RZ, R131 ;  /* 0x000000ffff797224 */ /* 0x000fc400078e0083 */
[----:B------:R-:W-:Y:S02]  /*1ec0*/  IMAD.MOV.U32 R122, RZ, RZ, R145 ;  /* 0x000000ffff7a7224 */ /* 0x000fe400078e0091 */
[----:B------:R-:W-:Y:S02]  /*1ed0*/  IMAD.MOV.U32 R124, RZ, RZ, R133 ;  /* 0x000000ffff7c7224 */ /* 0x000fe400078e0085 */
[----:B------:R-:W-:Y:S02]  /*1ee0*/  IMAD.MOV.U32 R125, RZ, RZ, R135 ;  /* 0x000000ffff7d7224 */ /* 0x000fe400078e0087 */
[----:B------:R-:W-:Y:S01]  /*1ef0*/  IMAD.MOV.U32 R127, RZ, RZ, R151 ;  /* 0x000000ffff7f7224 */ /* 0x000fe200078e0097 */
[----:B---3--:R-:W-:Y:S01]  /*1f00*/  MOV R100, R132 ;  /* 0x0000008400647202 */ /* 0x008fe20000000f00 */
[----:B------:R-:W-:Y:S01]  /*1f10*/  IMAD.MOV.U32 R101, RZ, RZ, R134 ;  /* 0x000000ffff657224 */ /* 0x000fe200078e0086 */
[----:B------:R-:W-:Y:S01]  /*1f20*/  MOV R103, R150 ;  /* 0x0000009600677202 */ /* 0x000fe20000000f00 */
[----:B------:R-:W-:Y:S01]  /*1f30*/  IMAD.MOV.U32 R102, RZ, RZ, R148 ;  /* 0x000000ffff667224 */ /* 0x000fe200078e0094 */
[----:B------:R-:W-:Y:S04]  /*1f40*/  STS.128 [R182+UR12+0x1000], R104 ;  /* 0x00100068b6007988 */ /* 0x000fe80008000c0c */
[----:B------:R-:W-:Y:S04]  /*1f50*/  STS.128 [R182+UR12+0x2000], R108 ;  /* 0x0020006cb6007988 */ /* 0x000fe80008000c0c */
[----:B------:R-:W-:Y:S04]  /*1f60*/  STS.128 [R182+UR12+0x3000], R100 ;  /* 0x00300064b6007988 */ /* 0x000fe80008000c0c */
[----:B------:R-:W-:Y:S04]  /*1f70*/  STS.128 [R183+UR12], R112 ;  /* 0x00000070b7007988 */ /* 0x000fe80008000c0c */
[----:B------:R-:W-:Y:S04]  /*1f80*/  STS.128 [R183+UR12+0x1000], R116 ;  /* 0x00100074b7007988 */ /* 0x000fe80008000c0c */
[----:B------:R-:W-:Y:S04]  /*1f90*/  STS.128 [R183+UR12+0x2000], R120 ;  /* 0x00200078b7007988 */ /* 0x000fe80008000c0c */
[----:B------:R-:W-:Y:S01]  /*1fa0*/  STS.128 [R183+UR12+0x3000], R124 ;  /* 0x0030007cb7007988 */ /* 0x000fe20008000c0c */
[----:B------:R-:W-:Y:S06]  /*1fb0*/  BAR.SYNC.DEFER_BLOCKING 0x0 ;  /* 0x0000000000007b1d */ /* 0x000fec0000010000 */
[----:B------:R-:W3:Y:S04]  /*1fc0*/  LDS.128 R100, [R0+UR12] ;  /* 0x0000000c00647984 */ /* 0x000ee80008000c00 */
[----:B------:R-:W4:Y:S04]  /*1fd0*/  LDS.128 R104, [R0+UR12+0x200] ;  /* 0x0002000c00687984 */ /* 0x000f280008000c00 */
[----:B------:R-:W5:Y:S04]  /*1fe0*/  LDS.128 R108, [R0+UR12+0x400] ;  /* 0x0004000c006c7984 */ /* 0x000f680008000c00 */
[----:B------:R-:W5:Y:S04]  /*1ff0*/  LDS.128 R112, [R0+UR12+0x600] ;  /* 0x0006000c00707984 */ /* 0x000f680008000c00 */
[----:B0-----:R-:W-:Y:S04]  /*2000*/  STG.E desc[UR14][R172.64], R28 ;  /* 0x0000001cac007986 */ /* 0x001fe8000c10190e */
[----:B------:R-:W-:Y:S04]  /*2010*/  STG.E desc[UR14][R172.64+0x80], R30 ;  /* 0x0000801eac007986 */ /* 0x000fe8000c10190e */
[----:B-1----:R-:W-:Y:S04]  /*2020*/  STG.E desc[UR14][R172.64+0x100], R64 ;  /* 0x00010040ac007986 */ /* 0x002fe8000c10190e */
[----:B------:R-:W-:Y:S04]  /*2030*/  STG.E desc[UR14][R172.64+0x180], R66 ;  /* 0x00018042ac007986 */ /* 0x000fe8000c10190e */
[----:B--2---:R-:W-:Y:S04]  /*2040*/  STG.E desc[UR14][R172.64+0x200], R96 ;  /* 0x00020060ac007986 */ /* 0x004fe8000c10190e */
[----:B------:R-:W-:Y:S04]  /*2050*/  STG.E desc[UR14][R172.64+0x280], R98 ;  /* 0x00028062ac007986 */ /* 0x000fe8000c10190e */
[----:B---3--:R-:W-:Y:S04]  /*2060*/  STG.E desc[UR14][R172.64+0x300], R100 ;  /* 0x00030064ac007986 */ /* 0x008fe8000c10190e */
[----:B------:R-:W-:Y:S04]  /*2070*/  STG.E desc[UR14][R172.64+0x380], R102 ;  /* 0x00038066ac007986 */ /* 0x000fe8000c10190e */
        /* <DEDUP_REMOVED lines=14> */
[----:B----4-:R-:W-:Y:S04]  /*2160*/  STG.E desc[UR14][R176.64+0x300], R104 ;  /* 0x00030068b0007986 */ /* 0x010fe8000c10190e */
[----:B------:R-:W-:Y:S04]  /*2170*/  STG.E desc[UR14][R176.64+0x380], R106 ;  /* 0x0003806ab0007986 */ /* 0x000fe8000c10190e */
[----:B------:R-:W0:Y:S04]  /*2180*/  LDS.128 R28, [R0+UR12+0x800] ;  /* 0x0008000c001c7984 */ /* 0x000e280008000c00 */
        /* <DEDUP_REMOVED lines=14> */
[----:B-----5:R-:W-:Y:S04]  /*2270*/  STG.E desc[UR14][R170.64+0x300], R108 ;  /* 0x0003006caa007986 */ /* 0x020fe8000c10190e */
[----:B------:R-:W-:Y:S04]  /*2280*/  STG.E desc[UR14][R170.64+0x380], R110 ;  /* 0x0003806eaa007986 */ /* 0x000fe8000c10190e */
[----:B------:R-:W1:Y:S04]  /*2290*/  LDS.128 R32, [R0+UR12+0xa00] ;  /* 0x000a000c00207984 */ /* 0x000e680008000c00 */
        /* <DEDUP_REMOVED lines=16> */
[----:B------:R-:W2:Y:S04]  /*23a0*/  LDS.128 R24, [R0+UR12+0xc00] ;  /* 0x000c000c00187984 */ /* 0x000ea80008000c00 */
[----:B------:R-:W-:Y:S04]  /*23b0*/  STG.E desc[UR14][R164.64], R21 ;  /* 0x00000015a4007986 */ /* 0x000fe8000c10190e */
[----:B------:R-:W-:Y:S04]  /*23c0*/  STG.E desc[UR14][R164.64+0x80], R23 ;  /* 0x00008017a4007986 */ /* 0x000fe8000c10190e */
[----:B------:R-:W3:Y:S04]  /*23d0*/  LDS.128 R20, [R0+UR12+0xe00] ;  /* 0x000e000c00147984 */ /* 0x000ee80008000c00 */
        /* <DEDUP_REMOVED lines=12> */
[----:B0-----:R-:W-:Y:S04]  /*24a0*/  STG.E desc[UR14][R162.64+0x300], R28 ;  /* 0x0003001ca2007986 */ /* 0x001fe8000c10190e */
        /* <DEDUP_REMOVED lines=15> */
[----:B-1----:R-:W-:Y:S04]  /*25a0*/  STG.E desc[UR14][R160.64+0x300], R32 ;  /* 0x00030020a0007986 */ /* 0x002fe8000c10190e */
        /* <DEDUP_REMOVED lines=15> */
[----:B--2---:R-:W-:Y:S04]  /*26a0*/  STG.E desc[UR14][R156.64+0x300], R24 ;  /* 0x000300189c007986 */ /* 0x004fe8000c10190e */
        /* <DEDUP_REMOVED lines=24> */
[----:B------:R-:W-:Y:S01]  /*2830*/  STG.E desc[UR14][R180.64+0x380], R23 ;  /* 0x00038017b4007986 */ /* 0x000fe2000c10190e */
[----:B------:R-:W-:Y:S05]  /*2840*/  EXIT ;  /* 0x000000000000794d */ /* 0x000fea0003800000 */
.L_x_0:
[----:B------:R-:W-:-:S00]  /*2850*/  BRA `(.L_x_0) ;  /* 0xfffffffc00fc7947 */ /* 0x000fc0000383ffff */
[----:B------:R-:W-:-:S00]  /*2860*/  NOP ;  /* 0x0000000000007918 */ /* 0x000fc00000000000 */
        /* <DEDUP_REMOVED lines=9> */
.L_x_1:


//--------------------- .nv.shared.gluon_mma      --------------------------
	.section	.nv.shared.gluon_mma,"aw",@nobits
	.sectionflags	@""
	.align	16
	.zero		1024


//--------------------- .nv.shared.reserved.0     --------------------------
	.section	.nv.shared.reserved.0,"aw",@nobits
	.weak		__nv_reservedSMEM_offset_0_alias
	.size		__nv_reservedSMEM_offset_0_alias, 0, 0
	.other		__nv_reservedSMEM_offset_0_alias,@"STO_CUDA_RESERVED_SHARED STV_DEFAULT"
__nv_reservedSMEM_offset_0_alias:
	.zero		0


//--------------------- .nv.constant0.gluon_mma   --------------------------
	.section	.nv.constant0.gluon_mma,"a",@progbits
	.sectionflags	@""
	.align	4
.nv.constant0.gluon_mma:
	.zero		568


//--------------------- SYMBOLS --------------------------

	.type		.nv.reservedSmem.offset0,@object
	.size		.nv.reservedSmem.offset0,0x4
